	.headerflags	@"EF_CUDA_TEXMODE_UNIFIED EF_CUDA_64BIT_ADDRESS EF_CUDA_ACCELERATORS EF_CUDA_SM90 EF_CUDA_VIRTUAL_SM(EF_CUDA_SM90)"
	.elftype	@"ET_EXEC"


//--------------------- .nv.info                  --------------------------
	.section	.nv.info,"",@"SHT_CUDA_INFO"
	.align	4


	//----- nvinfo : EIATTR_REGCOUNT
	.align		4
        /*0000*/ 	.byte	0x04, 0x2f
        /*0002*/ 	.short	(.L_3 - .L_2)
	.align		4
.L_2:
        /*0004*/ 	.word	index@(triton_poi_fused__native_batch_norm_legit_no_training_relu_6)
        /*0008*/ 	.word	0x00000011


	//----- nvinfo : EIATTR_MIN_STACK_SIZE
	.align		4
.L_3:
        /*000c*/ 	.byte	0x04, 0x12
        /*000e*/ 	.short	(.L_5 - .L_4)
	.align		4
.L_4:
        /*0010*/ 	.word	index@(triton_poi_fused__native_batch_norm_legit_no_training_relu_6)
        /*0014*/ 	.word	0x00000000


	//----- nvinfo : EIATTR_FRAME_SIZE
	.align		4
.L_5:
        /*0018*/ 	.byte	0x04, 0x11
        /*001a*/ 	.short	(.L_7 - .L_6)
	.align		4
.L_6:
        /*001c*/ 	.word	index@(triton_poi_fused__native_batch_norm_legit_no_training_relu_6)
        /*0020*/ 	.word	0x00000000


	//----- nvinfo : EIATTR_MIN_STACK_SIZE
	.align		4
.L_7:
        /*0024*/ 	.byte	0x04, 0x12
        /*0026*/ 	.short	(.L_9 - .L_8)
	.align		4
.L_8:
        /*0028*/ 	.word	index@(triton_poi_fused__native_batch_norm_legit_no_training_relu_6)
        /*002c*/ 	.word	0x00000000
.L_9:


//--------------------- .nv.info.triton_poi_fused__native_batch_norm_legit_no_training_relu_6 --------------------------
	.section	.nv.info.triton_poi_fused__native_batch_norm_legit_no_training_relu_6,"",@"SHT_CUDA_INFO"
	.sectionflags	@""
	.align	4


	//----- nvinfo : EIATTR_CUDA_API_VERSION
	.align		4
        /*0000*/ 	.byte	0x04, 0x37
        /*0002*/ 	.short	(.L_11 - .L_10)
.L_10:
        /*0004*/ 	.word	0x0000007c


	//----- nvinfo : EIATTR_KPARAM_INFO
	.align		4
.L_11:
        /*0008*/ 	.byte	0x04, 0x17
        /*000a*/ 	.short	(.L_13 - .L_12)
.L_12:
        /*000c*/ 	.word	0x00000000
        /*0010*/ 	.short	0x0006
        /*0012*/ 	.short	0x0030
        /*0014*/ 	.byte	0x00, 0xf0, 0x11, 0x00


	//----- nvinfo : EIATTR_KPARAM_INFO
	.align		4
.L_13:
        /*0018*/ 	.byte	0x04, 0x17
        /*001a*/ 	.short	(.L_15 - .L_14)
.L_14:
        /*001c*/ 	.word	0x00000000
        /*0020*/ 	.short	0x0005
        /*0022*/ 	.short	0x0028
        /*0024*/ 	.byte	0x00, 0xf4, 0x21, 0x00


	//----- nvinfo : EIATTR_KPARAM_INFO
	.align		4
.L_15:
        /*0028*/ 	.byte	0x04, 0x17
        /*002a*/ 	.short	(.L_17 - .L_16)
.L_16:
        /*002c*/ 	.word	0x00000000
        /*0030*/ 	.short	0x0004
        /*0032*/ 	.short	0x0020
        /*0034*/ 	.byte	0x00, 0xf4, 0x21, 0x00


	//----- nvinfo : EIATTR_KPARAM_INFO
	.align		4
.L_17:
        /*0038*/ 	.byte	0x04, 0x17
        /*003a*/ 	.short	(.L_19 - .L_18)
.L_18:
        /*003c*/ 	.word	0x00000000
        /*0040*/ 	.short	0x0003
        /*0042*/ 	.short	0x0018
        /*0044*/ 	.byte	0x00, 0xf4, 0x21, 0x00


	//----- nvinfo : EIATTR_KPARAM_INFO
	.align		4
.L_19:
        /*0048*/ 	.byte	0x04, 0x17
        /*004a*/ 	.short	(.L_21 - .L_20)
.L_20:
        /*004c*/ 	.word	0x00000000
        /*0050*/ 	.short	0x0002
        /*0052*/ 	.short	0x0010
        /*0054*/ 	.byte	0x00, 0xf4, 0x21, 0x00


	//----- nvinfo : EIATTR_KPARAM_INFO
	.align		4
.L_21:
        /*0058*/ 	.byte	0x04, 0x17
        /*005a*/ 	.short	(.L_23 - .L_22)
.L_22:
        /*005c*/ 	.word	0x00000000
        /*0060*/ 	.short	0x0001
        /*0062*/ 	.short	0x0008
        /*0064*/ 	.byte	0x00, 0xf4, 0x21, 0x00


	//----- nvinfo : EIATTR_KPARAM_INFO
	.align		4
.L_23:
        /*0068*/ 	.byte	0x04, 0x17
        /*006a*/ 	.short	(.L_25 - .L_24)
.L_24:
        /*006c*/ 	.word	0x00000000
        /*0070*/ 	.short	0x0000
        /*0072*/ 	.short	0x0000
        /*0074*/ 	.byte	0x00, 0xf4, 0x21, 0x00


	//----- nvinfo : EIATTR_SPARSE_MMA_MASK
	.align		4
.L_25:
        /*0078*/ 	.byte	0x03, 0x50
        /*007a*/ 	.short	0x0000


	//----- nvinfo : EIATTR_MAXREG_COUNT
	.align		4
        /*007c*/ 	.byte	0x03, 0x1b
        /*007e*/ 	.short	0x00ff


	//----- nvinfo : EIATTR_EXIT_INSTR_OFFSETS
	.align		4
        /*0080*/ 	.byte	0x04, 0x1c
        /*0082*/ 	.short	(.L_27 - .L_26)


	//   ....[0]....
.L_26:
        /*0084*/ 	.word	0x00000350


	//----- nvinfo : EIATTR_REQNTID
	.align		4
.L_27:
        /*0088*/ 	.byte	0x04, 0x10
        /*008a*/ 	.short	(.L_29 - .L_28)
.L_28:
        /*008c*/ 	.word	0x00000100
        /*0090*/ 	.word	0x00000001
        /*0094*/ 	.word	0x00000001


	//----- nvinfo : EIATTR_CBANK_PARAM_SIZE
	.align		4
.L_29:
        /*0098*/ 	.byte	0x03, 0x19
        /*009a*/ 	.short	0x0034


	//----- nvinfo : EIATTR_PARAM_CBANK
	.align		4
        /*009c*/ 	.byte	0x04, 0x0a
        /*009e*/ 	.short	(.L_31 - .L_30)
	.align		4
.L_30:
        /*00a0*/ 	.word	index@(.nv.constant0.triton_poi_fused__native_batch_norm_legit_no_training_relu_6)
        /*00a4*/ 	.short	0x0210
        /*00a6*/ 	.short	0x0034


	//----- nvinfo : EIATTR_SW_WAR
	.align		4
.L_31:
        /*00a8*/ 	.byte	0x04, 0x36
        /*00aa*/ 	.short	(.L_33 - .L_32)
.L_32:
        /*00ac*/ 	.word	0x00000008
.L_33:


//--------------------- .nv.callgraph             --------------------------
	.section	.nv.callgraph,"",@"SHT_CUDA_CALLGRAPH"
	.align	4
	.sectionentsize	8
	.align		4
        /*0000*/ 	.word	0x00000000
	.align		4
        /*0004*/ 	.word	0xffffffff
	.align		4
        /*0008*/ 	.word	0x00000000
	.align		4
        /*000c*/ 	.word	0xfffffffe
	.align		4
        /*0010*/ 	.word	0x00000000
	.align		4
        /*0014*/ 	.word	0xfffffffd
	.align		4
        /*0018*/ 	.word	0x00000000
	.align		4
        /*001c*/ 	.word	0xfffffffc


//--------------------- .nv.constant4             --------------------------
	.section	.nv.constant4,"a",@progbits
	.align	8
	.align		8
.nv.constant4:
        /*0000*/ 	.dword	_$_str
	.align		8
        /*0008*/ 	.dword	_$_str_$_2


//--------------------- .text.triton_poi_fused__native_batch_norm_legit_no_training_relu_6 --------------------------
	.section	.text.triton_poi_fused__native_batch_norm_legit_no_training_relu_6,"ax",@progbits
	.align	128
        .global         triton_poi_fused__native_batch_norm_legit_no_training_relu_6
        .type           triton_poi_fused__native_batch_norm_legit_no_training_relu_6,@function
        .size           triton_poi_fused__native_batch_norm_legit_no_training_relu_6,(.L_x_1 - triton_poi_fused__native_batch_norm_legit_no_training_relu_6)
        .other          triton_poi_fused__native_batch_norm_legit_no_training_relu_6,@"STO_CUDA_ENTRY STV_DEFAULT"
triton_poi_fused__native_batch_norm_legit_no_training_relu_6:
.text.triton_poi_fused__native_batch_norm_legit_no_training_relu_6:
[----:B------:R-:W-:Y:S01]  /*0000*/  LDC R1, c[0x0][0x28] ;  /* 0x00000a00ff017b82 */ /* 0x000fe20000000800 */
[----:B------:R-:W1:Y:S07]  /*0010*/  S2R R0, SR_TID.X ;  /* 0x0000000000007919 */ /* 0x000e6e0000002100 */
[----:B------:R-:W2:Y:S01]  /*0020*/  LDC.64 R6, c[0x0][0x220] ;  /* 0x00008800ff067b82 */ /* 0x000ea20000000a00 */
[----:B------:R-:W-:Y:S01]  /*0030*/  ULDC.64 UR4, c[0x0][0x208] ;  /* 0x0000820000047ab9 */ /* 0x000fe20000000a00 */
[----:B------:R-:W3:Y:S06]  /*0040*/  S2R R5, SR_CTAID.X ;  /* 0x0000000000057919 */ /* 0x000eec0000002500 */
[----:B------:R-:W4:Y:S08]  /*0050*/  LDC.64 R8, c[0x0][0x228] ;  /* 0x00008a00ff087b82 */ /* 0x000f300000000a00 */
[----:B------:R-:W5:Y:S01]  /*0060*/  LDC.64 R10, c[0x0][0x230] ;  /* 0x00008c00ff0a7b82 */ /* 0x000f620000000a00 */
[----:B-1----:R-:W-:-:S02]  /*0070*/  SHF.L.U32 R0, R0, 0x1, RZ ;  /* 0x0000000100007819 */ /* 0x002fc400000006ff */
[----:B---3--:R-:W-:Y:S02]  /*0080*/  SHF.R.S32.HI R3, RZ, 0x16, R5 ;  /* 0x00000016ff037819 */ /* 0x008fe40000011405 */
[----:B------:R-:W-:Y:S02]  /*0090*/  LOP3.LUT R0, R0, 0x1fe, RZ, 0xc0, !PT ;  /* 0x000001fe00007812 */ /* 0x000fe400078ec0ff */
[----:B------:R-:W-:Y:S02]  /*00a0*/  SGXT R3, R3, 0x1 ;  /* 0x000000010303781a */ /* 0x000fe40000000200 */
[----:B------:R-:W-:Y:S02]  /*00b0*/  LEA R0, R5, R0, 0x9 ;  /* 0x0000000005007211 */ /* 0x000fe400078e48ff */
[----:B------:R-:W1:Y:S02]  /*00c0*/  LDC.64 R4, c[0x0][0x218] ;  /* 0x00008600ff047b82 */ /* 0x000e640000000a00 */
[----:B------:R-:W-:-:S04]  /*00d0*/  LEA.HI R3, R3, R0, RZ, 0x8 ;  /* 0x0000000003037211 */ /* 0x000fc800078f40ff */
[----:B------:R-:W-:-:S04]  /*00e0*/  SHF.R.S32.HI R3, RZ, 0x8, R3 ;  /* 0x00000008ff037819 */ /* 0x000fc80000011403 */
[----:B------:R-:W-:-:S04]  /*00f0*/  LEA.HI R2, R3, R3, RZ, 0x8 ;  /* 0x0000000303027211 */ /* 0x000fc800078f40ff */
[----:B------:R-:W-:-:S04]  /*0100*/  LOP3.LUT R2, R2, 0xffffff00, RZ, 0xc0, !PT ;  /* 0xffffff0002027812 */ /* 0x000fc800078ec0ff */
[----:B------:R-:W-:Y:S02]  /*0110*/  IADD3 R13, R3, -R2, RZ ;  /* 0x80000002030d7210 */ /* 0x000fe40007ffe0ff */
[----:B------:R-:W3:Y:S03]  /*0120*/  LDC.64 R2, c[0x0][0x210] ;  /* 0x00008400ff027b82 */ /* 0x000ee60000000a00 */
[----:B--2---:R-:W-:-:S06]  /*0130*/  IMAD.WIDE R6, R13, 0x4, R6 ;  /* 0x000000040d067825 */ /* 0x004fcc00078e0206 */
[----:B------:R-:W2:Y:S01]  /*0140*/  LDG.E.EL R6, desc[UR4][R6.64] ;  /* 0x0000000406067981 */ /* 0x000ea2000c2e1900 */
[----:B-1----:R-:W-:-:S05]  /*0150*/  IMAD.WIDE R4, R13, 0x4, R4 ;  /* 0x000000040d047825 */ /* 0x002fca00078e0204 */
[----:B------:R1:W2:Y:S01]  /*0160*/  LDG.E.EL R12, desc[UR4][R4.64] ;  /* 0x00000004040c7981 */ /* 0x0002a2000c2e1900 */
[----:B---3--:R-:W-:Y:S01]  /*0170*/  IMAD.WIDE R2, R0, 0x4, R2 ;  /* 0x0000000400027825 */ /* 0x008fe200078e0202 */
[----:B------:R-:W-:Y:S01]  /*0180*/  HFMA2.MMA R14, -RZ, RZ, 1.625, 0 ;  /* 0x3e800000ff0e7435 */ /* 0x000fe200000001ff */
[----:B-1----:R-:W1:Y:S04]  /*0190*/  LDC.64 R4, c[0x0][0x238] ;  /* 0x00008e00ff047b82 */ /* 0x002e680000000a00 */
[----:B------:R-:W3:Y:S01]  /*01a0*/  LDG.E.64 R2, desc[UR4][R2.64] ;  /* 0x0000000402027981 */ /* 0x000ee2000c1e1b00 */
[----:B----4-:R-:W-:-:S04]  /*01b0*/  IMAD.WIDE R8, R13, 0x4, R8 ;  /* 0x000000040d087825 */ /* 0x010fc800078e0208 */
[----:B-----5:R-:W-:Y:S02]  /*01c0*/  IMAD.WIDE R10, R13, 0x4, R10 ;  /* 0x000000040d0a7825 */ /* 0x020fe400078e020a */
[----:B------:R-:W4:Y:S04]  /*01d0*/  LDG.E.EL R8, desc[UR4][R8.64] ;  /* 0x0000000408087981 */ /* 0x000f28000c2e1900 */
[----:B------:R-:W4:Y:S01]  /*01e0*/  LDG.E.EL R11, desc[UR4][R10.64] ;  /* 0x000000040a0b7981 */ /* 0x000f22000c2e1900 */
[----:B-1----:R-:W-:-:S04]  /*01f0*/  IMAD.WIDE R4, R0, 0x4, R4 ;  /* 0x0000000400047825 */ /* 0x002fc800078e0204 */
[----:B--2---:R-:W-:-:S04]  /*0200*/  FADD R6, R6, 9.9999997473787516356e-06 ;  /* 0x3727c5ac06067421 */ /* 0x004fc80000000000 */
[----:B------:R-:W1:Y:S02]  /*0210*/  MUFU.SQRT R7, R6 ;  /* 0x0000000600077308 */ /* 0x000e640000002000 */
[C---:B-1----:R-:W-:Y:S02]  /*0220*/  FSETP.GT.AND P0, PT, R7.reuse, 8.50705917302346158658e+37, PT ;  /* 0x7e8000000700780b */ /* 0x042fe40003f04000 */
[----:B------:R-:W-:-:S11]  /*0230*/  FSETP.GEU.AND P1, PT, R7, 1.175494350822287508e-38, PT ;  /* 0x008000000700780b */ /* 0x000fd60003f2e000 */
[----:B------:R-:W-:-:S04]  /*0240*/  @P0 FMUL R7, R7, 0.25 ;  /* 0x3e80000007070820 */ /* 0x000fc80000400000 */
[----:B------:R-:W-:-:S06]  /*0250*/  @!P1 FMUL R7, R7, 16777216 ;  /* 0x4b80000007079820 */ /* 0x000fcc0000400000 */
[----:B------:R-:W1:Y:S01]  /*0260*/  MUFU.RCP R7, R7 ;  /* 0x0000000700077308 */ /* 0x000e620000001000 */
[----:B------:R-:W-:Y:S01]  /*0270*/  FSEL R14, R14, 1, P0 ;  /* 0x3f8000000e0e7808 */ /* 0x000fe20000000000 */
[----:B---3--:R-:W-:-:S04]  /*0280*/  FADD R2, R2, -R12 ;  /* 0x8000000c02027221 */ /* 0x008fc80000000000 */
[----:B------:R-:W-:Y:S01]  /*0290*/  @!P1 FMUL R14, R14, 16777216 ;  /* 0x4b8000000e0e9820 */ /* 0x000fe20000400000 */
[----:B------:R-:W-:-:S03]  /*02a0*/  FADD R3, R3, -R12 ;  /* 0x8000000c03037221 */ /* 0x000fc60000000000 */
[----:B-1----:R-:W-:-:S04]  /*02b0*/  FMUL R14, R7, R14 ;  /* 0x0000000e070e7220 */ /* 0x002fc80000400000 */
[-C--:B------:R-:W-:Y:S01]  /*02c0*/  FMUL R2, R2, R14.reuse ;  /* 0x0000000e02027220 */ /* 0x080fe20000400000 */
[----:B------:R-:W-:-:S03]  /*02d0*/  FMUL R14, R3, R14 ;  /* 0x0000000e030e7220 */ /* 0x000fc60000400000 */
[C-C-:B----4-:R-:W-:Y:S01]  /*02e0*/  FFMA R2, R8.reuse, R2, R11.reuse ;  /* 0x0000000208027223 */ /* 0x150fe2000000000b */
[----:B------:R-:W-:-:S04]  /*02f0*/  FFMA R14, R8, R14, R11 ;  /* 0x0000000e080e7223 */ /* 0x000fc8000000000b */
[----:B------:R-:W-:Y:S02]  /*0300*/  FSETP.GEU.AND P0, PT, R2, RZ, PT ;  /* 0x000000ff0200720b */ /* 0x000fe40003f0e000 */
[----:B------:R-:W-:Y:S02]  /*0310*/  FSETP.GEU.AND P1, PT, R14, RZ, PT ;  /* 0x000000ff0e00720b */ /* 0x000fe40003f2e000 */
[----:B------:R-:W-:Y:S02]  /*0320*/  FSEL R2, R2, RZ, P0 ;  /* 0x000000ff02027208 */ /* 0x000fe40000000000 */
[----:B------:R-:W-:-:S05]  /*0330*/  FSEL R3, R14, RZ, P1 ;  /* 0x000000ff0e037208 */ /* 0x000fca0000800000 */
[----:B------:R-:W-:Y:S01]  /*0340*/  STG.E.64 desc[UR4][R4.64], R2 ;  /* 0x0000000204007986 */ /* 0x000fe2000c101b04 */
[----:B------:R-:W-:Y:S05]  /*0350*/  EXIT ;  /* 0x000000000000794d */ /* 0x000fea0003800000 */
.L_x_0:
[----:B------:R-:W-:-:S00]  /*0360*/  BRA `(.L_x_0) ;  /* 0xfffffffc00fc7947 */ /* 0x000fc0000383ffff */
[----:B------:R-:W-:-:S00]  /*0370*/  NOP ;  /* 0x0000000000007918 */ /* 0x000fc00000000000 */
        /* <DEDUP_REMOVED lines=8> */
.L_x_1:


//--------------------- .nv.global.init           --------------------------
	.section	.nv.global.init,"aw",@progbits
.nv.global.init:
	.type		_$_str,@object
	.size		_$_str,(_$_str_$_2 - _$_str)
_$_str:
        /*0000*/ 	.byte	0x5f, 0x5f, 0x43, 0x55, 0x44, 0x41, 0x5f, 0x46, 0x54, 0x5a, 0x00
	.type		_$_str_$_2,@object
	.size		_$_str_$_2,(.L_1 - _$_str_$_2)
_$_str_$_2:
        /*000b*/ 	.byte	0x5f, 0x5f, 0x43, 0x55, 0x44, 0x41, 0x5f, 0x50, 0x52, 0x45, 0x43, 0x5f, 0x53, 0x51, 0x52, 0x54
        /*001b*/ 	.byte	0x00
.L_1:


//--------------------- .nv.constant0.triton_poi_fused__native_batch_norm_legit_no_training_relu_6 --------------------------
	.section	.nv.constant0.triton_poi_fused__native_batch_norm_legit_no_training_relu_6,"a",@progbits
	.sectionflags	@""
	.align	4
.nv.constant0.triton_poi_fused__native_batch_norm_legit_no_training_relu_6:
	.zero		580
